	.headerflags	@"EF_CUDA_TEXMODE_UNIFIED EF_CUDA_64BIT_ADDRESS EF_CUDA_ACCELERATORS EF_CUDA_SM90 EF_CUDA_VIRTUAL_SM(EF_CUDA_SM90)"
	.elftype	@"ET_EXEC"


//--------------------- .nv.info                  --------------------------
	.section	.nv.info,"",@"SHT_CUDA_INFO"
	.align	4


	//----- nvinfo : EIATTR_REGCOUNT
	.align		4
        /*0000*/ 	.byte	0x04, 0x2f
        /*0002*/ 	.short	(.L_3 - .L_2)
	.align		4
.L_2:
        /*0004*/ 	.word	index@(triton_poi_fused__native_batch_norm_legit_no_training_add_relu_20)
        /*0008*/ 	.word	0x00000038


	//----- nvinfo : EIATTR_MIN_STACK_SIZE
	.align		4
.L_3:
        /*000c*/ 	.byte	0x04, 0x12
        /*000e*/ 	.short	(.L_5 - .L_4)
	.align		4
.L_4:
        /*0010*/ 	.word	index@(triton_poi_fused__native_batch_norm_legit_no_training_add_relu_20)
        /*0014*/ 	.word	0x00000000


	//----- nvinfo : EIATTR_FRAME_SIZE
	.align		4
.L_5:
        /*0018*/ 	.byte	0x04, 0x11
        /*001a*/ 	.short	(.L_7 - .L_6)
	.align		4
.L_6:
        /*001c*/ 	.word	index@(triton_poi_fused__native_batch_norm_legit_no_training_add_relu_20)
        /*0020*/ 	.word	0x00000000


	//----- nvinfo : EIATTR_MIN_STACK_SIZE
	.align		4
.L_7:
        /*0024*/ 	.byte	0x04, 0x12
        /*0026*/ 	.short	(.L_9 - .L_8)
	.align		4
.L_8:
        /*0028*/ 	.word	index@(triton_poi_fused__native_batch_norm_legit_no_training_add_relu_20)
        /*002c*/ 	.word	0x00000000
.L_9:


//--------------------- .nv.info.triton_poi_fused__native_batch_norm_legit_no_training_add_relu_20 --------------------------
	.section	.nv.info.triton_poi_fused__native_batch_norm_legit_no_training_add_relu_20,"",@"SHT_CUDA_INFO"
	.sectionflags	@""
	.align	4


	//----- nvinfo : EIATTR_CUDA_API_VERSION
	.align		4
        /*0000*/ 	.byte	0x04, 0x37
        /*0002*/ 	.short	(.L_11 - .L_10)
.L_10:
        /*0004*/ 	.word	0x0000007c


	//----- nvinfo : EIATTR_KPARAM_INFO
	.align		4
.L_11:
        /*0008*/ 	.byte	0x04, 0x17
        /*000a*/ 	.short	(.L_13 - .L_12)
.L_12:
        /*000c*/ 	.word	0x00000000
        /*0010*/ 	.short	0x0009
        /*0012*/ 	.short	0x0044
        /*0014*/ 	.byte	0x00, 0xf0, 0x11, 0x00


	//----- nvinfo : EIATTR_KPARAM_INFO
	.align		4
.L_13:
        /*0018*/ 	.byte	0x04, 0x17
        /*001a*/ 	.short	(.L_15 - .L_14)
.L_14:
        /*001c*/ 	.word	0x00000000
        /*0020*/ 	.short	0x0008
        /*0022*/ 	.short	0x0040
        /*0024*/ 	.byte	0x00, 0xf0, 0x11, 0x00


	//----- nvinfo : EIATTR_KPARAM_INFO
	.align		4
.L_15:
        /*0028*/ 	.byte	0x04, 0x17
        /*002a*/ 	.short	(.L_17 - .L_16)
.L_16:
        /*002c*/ 	.word	0x00000000
        /*0030*/ 	.short	0x0007
        /*0032*/ 	.short	0x0038
        /*0034*/ 	.byte	0x00, 0xf4, 0x21, 0x00


	//----- nvinfo : EIATTR_KPARAM_INFO
	.align		4
.L_17:
        /*0038*/ 	.byte	0x04, 0x17
        /*003a*/ 	.short	(.L_19 - .L_18)
.L_18:
        /*003c*/ 	.word	0x00000000
        /*0040*/ 	.short	0x0006
        /*0042*/ 	.short	0x0030
        /*0044*/ 	.byte	0x00, 0xf4, 0x21, 0x00


	//----- nvinfo : EIATTR_KPARAM_INFO
	.align		4
.L_19:
        /*0048*/ 	.byte	0x04, 0x17
        /*004a*/ 	.short	(.L_21 - .L_20)
.L_20:
        /*004c*/ 	.word	0x00000000
        /*0050*/ 	.short	0x0005
        /*0052*/ 	.short	0x0028
        /*0054*/ 	.byte	0x00, 0xf4, 0x21, 0x00


	//----- nvinfo : EIATTR_KPARAM_INFO
	.align		4
.L_21:
        /*0058*/ 	.byte	0x04, 0x17
        /*005a*/ 	.short	(.L_23 - .L_22)
.L_22:
        /*005c*/ 	.word	0x00000000
        /*0060*/ 	.short	0x0004
        /*0062*/ 	.short	0x0020
        /*0064*/ 	.byte	0x00, 0xf4, 0x21, 0x00


	//----- nvinfo : EIATTR_KPARAM_INFO
	.align		4
.L_23:
        /*0068*/ 	.byte	0x04, 0x17
        /*006a*/ 	.short	(.L_25 - .L_24)
.L_24:
        /*006c*/ 	.word	0x00000000
        /*0070*/ 	.short	0x0003
        /*0072*/ 	.short	0x0018
        /*0074*/ 	.byte	0x00, 0xf4, 0x21, 0x00


	//----- nvinfo : EIATTR_KPARAM_INFO
	.align		4
.L_25:
        /*0078*/ 	.byte	0x04, 0x17
        /*007a*/ 	.short	(.L_27 - .L_26)
.L_26:
        /*007c*/ 	.word	0x00000000
        /*0080*/ 	.short	0x0002
        /*0082*/ 	.short	0x0010
        /*0084*/ 	.byte	0x00, 0xf4, 0x21, 0x00


	//----- nvinfo : EIATTR_KPARAM_INFO
	.align		4
.L_27:
        /*0088*/ 	.byte	0x04, 0x17
        /*008a*/ 	.short	(.L_29 - .L_28)
.L_28:
        /*008c*/ 	.word	0x00000000
        /*0090*/ 	.short	0x0001
        /*0092*/ 	.short	0x0008
        /*0094*/ 	.byte	0x00, 0xf4, 0x21, 0x00


	//----- nvinfo : EIATTR_KPARAM_INFO
	.align		4
.L_29:
        /*0098*/ 	.byte	0x04, 0x17
        /*009a*/ 	.short	(.L_31 - .L_30)
.L_30:
        /*009c*/ 	.word	0x00000000
        /*00a0*/ 	.short	0x0000
        /*00a2*/ 	.short	0x0000
        /*00a4*/ 	.byte	0x00, 0xf4, 0x21, 0x00


	//----- nvinfo : EIATTR_SPARSE_MMA_MASK
	.align		4
.L_31:
        /*00a8*/ 	.byte	0x03, 0x50
        /*00aa*/ 	.short	0x0000


	//----- nvinfo : EIATTR_MAXREG_COUNT
	.align		4
        /*00ac*/ 	.byte	0x03, 0x1b
        /*00ae*/ 	.short	0x00ff


	//----- nvinfo : EIATTR_EXIT_INSTR_OFFSETS
	.align		4
        /*00b0*/ 	.byte	0x04, 0x1c
        /*00b2*/ 	.short	(.L_33 - .L_32)


	//   ....[0]....
.L_32:
        /*00b4*/ 	.word	0x000018e0


	//   ....[1]....
        /*00b8*/ 	.word	0x00001920


	//----- nvinfo : EIATTR_REQNTID
	.align		4
.L_33:
        /*00bc*/ 	.byte	0x04, 0x10
        /*00be*/ 	.short	(.L_35 - .L_34)
.L_34:
        /*00c0*/ 	.word	0x00000100
        /*00c4*/ 	.word	0x00000001
        /*00c8*/ 	.word	0x00000001


	//----- nvinfo : EIATTR_CBANK_PARAM_SIZE
	.align		4
.L_35:
        /*00cc*/ 	.byte	0x03, 0x19
        /*00ce*/ 	.short	0x0048


	//----- nvinfo : EIATTR_PARAM_CBANK
	.align		4
        /*00d0*/ 	.byte	0x04, 0x0a
        /*00d2*/ 	.short	(.L_37 - .L_36)
	.align		4
.L_36:
        /*00d4*/ 	.word	index@(.nv.constant0.triton_poi_fused__native_batch_norm_legit_no_training_add_relu_20)
        /*00d8*/ 	.short	0x0210
        /*00da*/ 	.short	0x0048


	//----- nvinfo : EIATTR_SW_WAR
	.align		4
.L_37:
        /*00dc*/ 	.byte	0x04, 0x36
        /*00de*/ 	.short	(.L_39 - .L_38)
.L_38:
        /*00e0*/ 	.word	0x00000008
.L_39:


//--------------------- .nv.callgraph             --------------------------
	.section	.nv.callgraph,"",@"SHT_CUDA_CALLGRAPH"
	.align	4
	.sectionentsize	8
	.align		4
        /*0000*/ 	.word	0x00000000
	.align		4
        /*0004*/ 	.word	0xffffffff
	.align		4
        /*0008*/ 	.word	0x00000000
	.align		4
        /*000c*/ 	.word	0xfffffffe
	.align		4
        /*0010*/ 	.word	0x00000000
	.align		4
        /*0014*/ 	.word	0xfffffffd
	.align		4
        /*0018*/ 	.word	0x00000000
	.align		4
        /*001c*/ 	.word	0xfffffffc


//--------------------- .nv.constant4             --------------------------
	.section	.nv.constant4,"a",@progbits
	.align	8
	.align		8
.nv.constant4:
        /*0000*/ 	.dword	_$_str
	.align		8
        /*0008*/ 	.dword	_$_str_$_2


//--------------------- .text.triton_poi_fused__native_batch_norm_legit_no_training_add_relu_20 --------------------------
	.section	.text.triton_poi_fused__native_batch_norm_legit_no_training_add_relu_20,"ax",@progbits
	.sectionflags	@"SHF_BARRIERS=1"
	.align	128
        .global         triton_poi_fused__native_batch_norm_legit_no_training_add_relu_20
        .type           triton_poi_fused__native_batch_norm_legit_no_training_add_relu_20,@function
        .size           triton_poi_fused__native_batch_norm_legit_no_training_add_relu_20,(.L_x_1 - triton_poi_fused__native_batch_norm_legit_no_training_add_relu_20)
        .other          triton_poi_fused__native_batch_norm_legit_no_training_add_relu_20,@"STO_CUDA_ENTRY STV_DEFAULT"
triton_poi_fused__native_batch_norm_legit_no_training_add_relu_20:
.text.triton_poi_fused__native_batch_norm_legit_no_training_add_relu_20:
[----:B------:R-:W0:Y:S01]  /*0000*/  LDC R1, c[0x0][0x28] ;  /* 0x00000a00ff017b82 */ /* 0x000e220000000800 */
[----:B------:R-:W1:Y:S07]  /*0010*/  S2R R39, SR_CTAID.Y ;  /* 0x0000000000277919 */ /* 0x000e6e0000002600 */
[----:B------:R-:W2:Y:S01]  /*0020*/  LDC.64 R2, c[0x0][0x220] ;  /* 0x00008800ff027b82 */ /* 0x000ea20000000a00 */
[----:B------:R-:W-:Y:S02]  /*0030*/  CS2R R8, SRZ ;  /* 0x0000000000087805 */ /* 0x000fe4000001ff00 */
[----:B------:R-:W-:Y:S01]  /*0040*/  CS2R R10, SRZ ;  /* 0x00000000000a7805 */ /* 0x000fe2000001ff00 */
[----:B------:R-:W3:Y:S01]  /*0050*/  S2R R32, SR_TID.X ;  /* 0x0000000000207919 */ /* 0x000ee20000002100 */
[----:B------:R-:W-:Y:S01]  /*0060*/  ULDC.64 UR6, c[0x0][0x208] ;  /* 0x0000820000067ab9 */ /* 0x000fe20000000a00 */
[----:B------:R-:W4:Y:S02]  /*0070*/  S2R R13, SR_CTAID.X ;  /* 0x00000000000d7919 */ /* 0x000f240000002500 */
[----:B------:R-:W5:Y:S01]  /*0080*/  LDC.64 R20, c[0x0][0x210] ;  /* 0x00008400ff147b82 */ /* 0x000f620000000a00 */
[----:B------:R-:W-:Y:S01]  /*0090*/  CS2R R6, SRZ ;  /* 0x0000000000067805 */ /* 0x000fe2000001ff00 */
[----:B------:R-:W-:-:S06]  /*00a0*/  IMAD.MOV.U32 R30, RZ, RZ, 0x3e800000 ;  /* 0x3e800000ff1e7424 */ /* 0x000fcc00078e00ff */
[----:B------:R-:W4:Y:S08]  /*00b0*/  LDC.64 R26, c[0x0][0x218] ;  /* 0x00008600ff1a7b82 */ /* 0x000f300000000a00 */
[----:B------:R-:W5:Y:S01]  /*00c0*/  LDC.64 R44, c[0x0][0x228] ;  /* 0x00008a00ff2c7b82 */ /* 0x000f620000000a00 */
[----:B-1----:R-:W-:Y:S02]  /*00d0*/  IMAD.SHL.U32 R39, R39, 0x40, RZ ;  /* 0x0000004027277824 */ /* 0x002fe400078e00ff */
[----:B---3--:R-:W-:-:S05]  /*00e0*/  IMAD.SHL.U32 R34, R32, 0x4, RZ ;  /* 0x0000000420227824 */ /* 0x008fca00078e00ff */
[----:B------:R-:W-:-:S04]  /*00f0*/  LOP3.LUT R31, R39, 0x3c, R34, 0xf8, !PT ;  /* 0x0000003c271f7812 */ /* 0x000fc800078ef822 */
[----:B------:R-:W-:Y:S02]  /*0100*/  SHF.R.S32.HI R0, RZ, 0x1f, R31 ;  /* 0x0000001fff007819 */ /* 0x000fe4000001141f */
[----:B------:R-:W-:Y:S02]  /*0110*/  ISETP.GE.AND P0, PT, R31, 0x80, PT ;  /* 0x000000801f00780c */ /* 0x000fe40003f06270 */
[----:B------:R-:W-:-:S04]  /*0120*/  LEA.HI R0, R0, R31, RZ, 0x5 ;  /* 0x0000001f00007211 */ /* 0x000fc800078f28ff */
[----:B------:R-:W-:-:S05]  /*0130*/  LOP3.LUT R4, R0, 0xffffffe0, RZ, 0xc0, !PT ;  /* 0xffffffe000047812 */ /* 0x000fca00078ec0ff */
[----:B------:R-:W-:-:S04]  /*0140*/  IMAD.IADD R31, R31, 0x1, -R4 ;  /* 0x000000011f1f7824 */ /* 0x000fc800078e0a04 */
[----:B--2---:R-:W-:-:S05]  /*0150*/  IMAD.WIDE R2, R31, 0x4, R2 ;  /* 0x000000041f027825 */ /* 0x004fca00078e0202 */
[----:B------:R1:W2:Y:S01]  /*0160*/  @!P0 LDG.E.EL.128 R8, desc[UR6][R2.64] ;  /* 0x0000000602088981 */ /* 0x0002a2000c2e1d00 */
[----:B------:R-:W-:Y:S01]  /*0170*/  SHF.R.U32.HI R36, RZ, 0x4, R32 ;  /* 0x00000004ff247819 */ /* 0x000fe20000011620 */
[----:B------:R-:W-:Y:S01]  /*0180*/  IMAD.SHL.U32 R0, R0, 0x40, RZ ;  /* 0x0000004000007824 */ /* 0x000fe200078e00ff */
[----:B------:R-:W-:Y:S01]  /*0190*/  CS2R R4, SRZ ;  /* 0x0000000000047805 */ /* 0x000fe2000001ff00 */
[----:B----4-:R-:W-:Y:S01]  /*01a0*/  IMAD.SHL.U32 R13, R13, 0x40, RZ ;  /* 0x000000400d0d7824 */ /* 0x010fe200078e00ff */
[----:B------:R-:W-:Y:S02]  /*01b0*/  SGXT.U32 R36, R36, 0x4 ;  /* 0x000000042424781a */ /* 0x000fe40000000000 */
[----:B------:R-:W-:Y:S02]  /*01c0*/  LOP3.LUT R12, R0, 0xfffff800, RZ, 0xc0, !PT ;  /* 0xfffff800000c7812 */ /* 0x000fe400078ec0ff */
[----:B------:R-:W-:Y:S02]  /*01d0*/  LOP3.LUT R33, R13, R36, RZ, 0xfc, !PT ;  /* 0x000000240d217212 */ /* 0x000fe400078efcff */
[----:B-1----:R-:W-:Y:S01]  /*01e0*/  LOP3.LUT R3, R13, 0x20, R36, 0xfe, !PT ;  /* 0x000000200d037812 */ /* 0x002fe200078efe24 */
[----:B------:R-:W-:Y:S01]  /*01f0*/  IMAD.IADD R12, R31, 0x1, R12 ;  /* 0x000000011f0c7824 */ /* 0x000fe200078e020c */
[----:B------:R-:W-:-:S02]  /*0200*/  ISETP.LT.AND P4, PT, R33, 0x40, !P0 ;  /* 0x000000402100780c */ /* 0x000fc40004781270 */
[----:B------:R-:W-:Y:S01]  /*0210*/  LOP3.LUT R2, R13, 0x10, R36, 0xfe, !PT ;  /* 0x000000100d027812 */ /* 0x000fe200078efe24 */
[----:B------:R-:W-:Y:S01]  /*0220*/  IMAD R33, R33, 0x20, R12 ;  /* 0x0000002021217824 */ /* 0x000fe200078e020c */
[----:B------:R-:W-:Y:S02]  /*0230*/  P2R R35, PR, RZ, 0x10 ;  /* 0x00000010ff237803 */ /* 0x000fe40000000000 */
[----:B------:R-:W-:Y:S01]  /*0240*/  LOP3.LUT R0, R13, 0x30, R36, 0xfe, !PT ;  /* 0x000000300d007812 */ /* 0x000fe200078efe24 */
[----:B-----5:R-:W-:Y:S01]  /*0250*/  IMAD.WIDE R14, R33, 0x4, R20 ;  /* 0x00000004210e7825 */ /* 0x020fe200078e0214 */
[C---:B------:R-:W-:Y:S02]  /*0260*/  ISETP.LT.AND P2, PT, R3.reuse, 0x40, !P0 ;  /* 0x000000400300780c */ /* 0x040fe40004741270 */
[C---:B------:R-:W-:Y:S01]  /*0270*/  ISETP.LT.AND P3, PT, R2.reuse, 0x40, !P0 ;  /* 0x000000400200780c */ /* 0x040fe20004761270 */
[--C-:B------:R-:W-:Y:S01]  /*0280*/  IMAD R2, R2, 0x20, R12.reuse ;  /* 0x0000002002027824 */ /* 0x100fe200078e020c */
[C---:B------:R-:W-:Y:S01]  /*0290*/  ISETP.LT.AND P1, PT, R0.reuse, 0x40, !P0 ;  /* 0x000000400000780c */ /* 0x040fe20004721270 */
[----:B------:R1:W3:Y:S01]  /*02a0*/  @P4 LDG.E.EL.128 R4, desc[UR6][R14.64] ;  /* 0x000000060e044981 */ /* 0x0002e2000c2e1d00 */
[--C-:B------:R-:W-:Y:S01]  /*02b0*/  IMAD R3, R3, 0x20, R12.reuse ;  /* 0x0000002003037824 */ /* 0x100fe200078e020c */
[----:B------:R-:W-:Y:S01]  /*02c0*/  LOP3.LUT R34, R13, 0x3c, R34, 0xf8, !PT ;  /* 0x0000003c0d227812 */ /* 0x000fe200078ef822 */
[----:B------:R-:W-:Y:S01]  /*02d0*/  IMAD R0, R0, 0x20, R12 ;  /* 0x0000002000007824 */ /* 0x000fe200078e020c */
[----:B------:R-:W-:Y:S01]  /*02e0*/  CS2R R12, SRZ ;  /* 0x00000000000c7805 */ /* 0x000fe2000001ff00 */
[----:B------:R-:W-:Y:S01]  /*02f0*/  IMAD.WIDE R48, R2, 0x4, R20 ;  /* 0x0000000402307825 */ /* 0x000fe200078e0214 */
[----:B------:R-:W-:-:S02]  /*0300*/  CS2R R22, SRZ ;  /* 0x0000000000167805 */ /* 0x000fc4000001ff00 */
[----:B------:R-:W-:Y:S01]  /*0310*/  CS2R R16, SRZ ;  /* 0x0000000000107805 */ /* 0x000fe2000001ff00 */
[--C-:B------:R-:W-:Y:S01]  /*0320*/  IMAD.WIDE R46, R3, 0x4, R20.reuse ;  /* 0x00000004032e7825 */ /* 0x100fe200078e0214 */
[----:B-1----:R-:W-:Y:S02]  /*0330*/  CS2R R14, SRZ ;  /* 0x00000000000e7805 */ /* 0x002fe4000001ff00 */
[----:B------:R-:W-:Y:S01]  /*0340*/  CS2R R18, SRZ ;  /* 0x0000000000127805 */ /* 0x000fe2000001ff00 */
[----:B------:R-:W-:Y:S01]  /*0350*/  IMAD.WIDE R24, R0, 0x4, R20 ;  /* 0x0000000400187825 */ /* 0x000fe200078e0214 */
[----:B------:R-:W-:Y:S02]  /*0360*/  CS2R R20, SRZ ;  /* 0x0000000000147805 */ /* 0x000fe4000001ff00 */
[----:B------:R-:W4:Y:S01]  /*0370*/  @P2 LDG.E.EL.128 R12, desc[UR6][R46.64] ;  /* 0x000000062e0c2981 */ /* 0x000f22000c2e1d00 */
[----:B0-----:R-:W-:-:S03]  /*0380*/  IMAD.WIDE R26, R31, 0x4, R26 ;  /* 0x000000041f1a7825 */ /* 0x001fc600078e021a */
[----:B------:R0:W5:Y:S01]  /*0390*/  @P1 LDG.E.EL.128 R16, desc[UR6][R24.64] ;  /* 0x0000000618101981 */ /* 0x000162000c2e1d00 */
[----:B------:R-:W-:-:S03]  /*03a0*/  IMAD.WIDE R44, R31, 0x4, R44 ;  /* 0x000000041f2c7825 */ /* 0x000fc600078e022c */
[----:B------:R1:W4:Y:S01]  /*03b0*/  @!P0 LDG.E.EL.128 R20, desc[UR6][R26.64] ;  /* 0x000000061a148981 */ /* 0x000322000c2e1d00 */
[----:B0-----:R-:W-:Y:S02]  /*03c0*/  CS2R R24, SRZ ;  /* 0x0000000000187805 */ /* 0x001fe4000001ff00 */
[----:B-1----:R-:W-:-:S06]  /*03d0*/  CS2R R26, SRZ ;  /* 0x00000000001a7805 */ /* 0x002fcc000001ff00 */
[----:B------:R-:W3:Y:S01]  /*03e0*/  @!P0 LDG.E.EL.128 R24, desc[UR6][R44.64] ;  /* 0x000000062c188981 */ /* 0x000ee2000c2e1d00 */
[----:B--2---:R-:W-:Y:S01]  /*03f0*/  FADD R8, R8, 9.9999997473787516356e-06 ;  /* 0x3727c5ac08087421 */ /* 0x004fe20000000000 */
[----:B------:R-:W-:Y:S01]  /*0400*/  FADD R42, R9, 9.9999997473787516356e-06 ;  /* 0x3727c5ac092a7421 */ /* 0x000fe20000000000 */
[----:B------:R-:W-:Y:S01]  /*0410*/  FADD R43, R10, 9.9999997473787516356e-06 ;  /* 0x3727c5ac0a2b7421 */ /* 0x000fe20000000000 */
[----:B------:R-:W-:Y:S01]  /*0420*/  FADD R37, R11, 9.9999997473787516356e-06 ;  /* 0x3727c5ac0b257421 */ /* 0x000fe20000000000 */
[----:B------:R-:W0:Y:S08]  /*0430*/  MUFU.SQRT R29, R8 ;  /* 0x00000008001d7308 */ /* 0x000e300000002000 */
[----:B------:R-:W1:Y:S01]  /*0440*/  MUFU.SQRT R42, R42 ;  /* 0x0000002a002a7308 */ /* 0x000e620000002000 */
[----:B0-----:R-:W-:-:S02]  /*0450*/  FSETP.GT.AND P5, PT, R29, 8.50705917302346158658e+37, PT ;  /* 0x7e8000001d00780b */ /* 0x001fc40003fa4000 */
[----:B------:R-:W-:-:S05]  /*0460*/  FSETP.GEU.AND P4, PT, R29, 1.175494350822287508e-38, PT ;  /* 0x008000001d00780b */ /* 0x000fca0003f8e000 */
[----:B------:R-:W0:Y:S01]  /*0470*/  MUFU.SQRT R43, R43 ;  /* 0x0000002b002b7308 */ /* 0x000e220000002000 */
[----:B------:R-:W-:-:S05]  /*0480*/  FSEL R40, R30, 1, P5 ;  /* 0x3f8000001e287808 */ /* 0x000fca0002800000 */
[----:B------:R-:W-:Y:S01]  /*0490*/  @P5 FMUL R29, R29, 0.25 ;  /* 0x3e8000001d1d5820 */ /* 0x000fe20000400000 */
[----:B-1----:R-:W-:Y:S01]  /*04a0*/  FSETP.GT.AND P5, PT, R42, 8.50705917302346158658e+37, PT ;  /* 0x7e8000002a00780b */ /* 0x002fe20003fa4000 */
[----:B------:R-:W-:Y:S02]  /*04b0*/  @!P4 FMUL R40, R40, 16777216 ;  /* 0x4b8000002828c820 */ /* 0x000fe40000400000 */
[----:B------:R-:W-:Y:S01]  /*04c0*/  @!P4 FMUL R29, R29, 16777216 ;  /* 0x4b8000001d1dc820 */ /* 0x000fe20000400000 */
[----:B------:R-:W-:Y:S01]  /*04d0*/  FSETP.GEU.AND P4, PT, R42, 1.175494350822287508e-38, PT ;  /* 0x008000002a00780b */ /* 0x000fe20003f8e000 */
[----:B------:R-:W1:Y:S01]  /*04e0*/  MUFU.SQRT R37, R37 ;  /* 0x0000002500257308 */ /* 0x000e620000002000 */
[----:B------:R-:W-:-:S07]  /*04f0*/  FSEL R38, R30, 1, P5 ;  /* 0x3f8000001e267808 */ /* 0x000fce0002800000 */
[----:B------:R-:W-:Y:S01]  /*0500*/  @P5 FMUL R42, R42, 0.25 ;  /* 0x3e8000002a2a5820 */ /* 0x000fe20000400000 */
[----:B0-----:R-:W-:-:S03]  /*0510*/  FSETP.GT.AND P5, PT, R43, 8.50705917302346158658e+37, PT ;  /* 0x7e8000002b00780b */ /* 0x001fc60003fa4000 */
[----:B------:R-:W-:Y:S01]  /*0520*/  @!P4 FMUL R42, R42, 16777216 ;  /* 0x4b8000002a2ac820 */ /* 0x000fe20000400000 */
[----:B------:R-:W-:Y:S01]  /*0530*/  @!P4 FMUL R38, R38, 16777216 ;  /* 0x4b8000002626c820 */ /* 0x000fe20000400000 */
[----:B------:R-:W-:Y:S01]  /*0540*/  FSETP.GEU.AND P4, PT, R43, 1.175494350822287508e-38, PT ;  /* 0x008000002b00780b */ /* 0x000fe20003f8e000 */
[----:B------:R-:W0:Y:S01]  /*0550*/  MUFU.RCP R29, R29 ;  /* 0x0000001d001d7308 */ /* 0x000e220000001000 */
[----:B------:R-:W-:-:S06]  /*0560*/  FSEL R41, R30, 1, P5 ;  /* 0x3f8000001e297808 */ /* 0x000fcc0002800000 */
[----:B------:R-:W-:Y:S01]  /*0570*/  @P5 FMUL R43, R43, 0.25 ;  /* 0x3e8000002b2b5820 */ /* 0x000fe20000400000 */
[----:B-1----:R-:W-:-:S04]  /*0580*/  FSETP.GT.AND P5, PT, R37, 8.50705917302346158658e+37, PT ;  /* 0x7e8000002500780b */ /* 0x002fc80003fa4000 */
[----:B------:R-:W-:Y:S01]  /*0590*/  @!P4 FMUL R43, R43, 16777216 ;  /* 0x4b8000002b2bc820 */ /* 0x000fe20000400000 */
[----:B------:R-:W-:Y:S01]  /*05a0*/  @!P4 FMUL R41, R41, 16777216 ;  /* 0x4b8000002929c820 */ /* 0x000fe20000400000 */
[----:B------:R-:W-:Y:S01]  /*05b0*/  FSETP.GEU.AND P4, PT, R37, 1.175494350822287508e-38, PT ;  /* 0x008000002500780b */ /* 0x000fe20003f8e000 */
[----:B0-----:R-:W-:Y:S02]  /*05c0*/  FMUL R40, R29, R40 ;  /* 0x000000281d287220 */ /* 0x001fe40000400000 */
[----:B------:R-:W0:Y:S04]  /*05d0*/  LDC.64 R28, c[0x0][0x230] ;  /* 0x00008c00ff1c7b82 */ /* 0x000e280000000a00 */
[----:B------:R-:W-:-:S06]  /*05e0*/  @P5 FMUL R37, R37, 0.25 ;  /* 0x3e80000025255820 */ /* 0x000fcc0000400000 */
[----:B------:R-:W-:-:S06]  /*05f0*/  @!P4 FMUL R37, R37, 16777216 ;  /* 0x4b8000002525c820 */ /* 0x000fcc0000400000 */
[----:B------:R-:W1:Y:S01]  /*0600*/  MUFU.RCP R37, R37 ;  /* 0x0000002500257308 */ /* 0x000e620000001000 */
[----:B------:R-:W-:Y:S02]  /*0610*/  FSEL R30, R30, 1, P5 ;  /* 0x3f8000001e1e7808 */ /* 0x000fe40002800000 */
[----:B------:R-:W-:Y:S02]  /*0620*/  CS2R R8, SRZ ;  /* 0x0000000000087805 */ /* 0x000fe4000001ff00 */
[----:B------:R-:W-:Y:S01]  /*0630*/  CS2R R10, SRZ ;  /* 0x00000000000a7805 */ /* 0x000fe2000001ff00 */
[----:B------:R-:W-:Y:S02]  /*0640*/  @!P4 FMUL R30, R30, 16777216 ;  /* 0x4b8000001e1ec820 */ /* 0x000fe40000400000 */
[----:B------:R1:W2:Y:S03]  /*0650*/  MUFU.RCP R47, R42 ;  /* 0x0000002a002f7308 */ /* 0x0002a60000001000 */
[----:B------:R-:W5:Y:S01]  /*0660*/  @P3 LDG.E.EL.128 R8, desc[UR6][R48.64] ;  /* 0x0000000630083981 */ /* 0x000f62000c2e1d00 */
[----:B0-----:R-:W-:Y:S01]  /*0670*/  IMAD.WIDE R50, R31, 0x4, R28 ;  /* 0x000000041f327825 */ /* 0x001fe200078e021c */
[----:B------:R-:W-:-:S03]  /*0680*/  CS2R R28, SRZ ;  /* 0x00000000001c7805 */ /* 0x000fc6000001ff00 */
[----:B-1----:R-:W-:Y:S01]  /*0690*/  FMUL R42, R37, R30 ;  /* 0x0000001e252a7220 */ /* 0x002fe20000400000 */
[----:B------:R-:W-:-:S06]  /*06a0*/  CS2R R30, SRZ ;  /* 0x00000000001e7805 */ /* 0x000fcc000001ff00 */
[----:B------:R0:W5:Y:S01]  /*06b0*/  @!P0 LDG.E.EL.128 R28, desc[UR6][R50.64] ;  /* 0x00000006321c8981 */ /* 0x000162000c2e1d00 */
[----:B------:R3:W1:Y:S01]  /*06c0*/  MUFU.RCP R46, R43 ;  /* 0x0000002b002e7308 */ /* 0x0006620000001000 */
[----:B--2---:R-:W-:Y:S01]  /*06d0*/  FMUL R38, R47, R38 ;  /* 0x000000262f267220 */ /* 0x004fe20000400000 */
[C---:B----4-:R-:W-:Y:S01]  /*06e0*/  FADD R47, -R20.reuse, R12 ;  /* 0x0000000c142f7221 */ /* 0x050fe20000000100 */
[----:B---3--:R-:W-:Y:S01]  /*06f0*/  FADD R43, -R20, R4 ;  /* 0x00000004142b7221 */ /* 0x008fe20000000100 */
[----:B------:R-:W-:Y:S01]  /*0700*/  LOP3.LUT R4, R39, R36, RZ, 0xfc, !PT ;  /* 0x0000002427047212 */ /* 0x000fe200078efcff */
[C---:B0-----:R-:W-:Y:S01]  /*0710*/  FADD R51, -R21.reuse, R5 ;  /* 0x0000000515337221 */ /* 0x041fe20000000100 */
[----:B------:R-:W-:Y:S01]  /*0720*/  FADD R5, -R21, R13 ;  /* 0x0000000d15057221 */ /* 0x000fe20000000100 */
[----:B-1----:R-:W-:Y:S01]  /*0730*/  FMUL R41, R46, R41 ;  /* 0x000000292e297220 */ /* 0x002fe20000400000 */
[----:B------:R-:W-:Y:S01]  /*0740*/  SHF.R.S32.HI R37, RZ, 0x1f, R4 ;  /* 0x0000001fff257819 */ /* 0x000fe20000011404 */
[----:B-----5:R-:W-:-:S03]  /*0750*/  FADD R45, -R20, R16 ;  /* 0x00000010142d7221 */ /* 0x020fc60000000100 */
[----:B------:R-:W-:Y:S01]  /*0760*/  LEA.HI R37, R37, R4, RZ, 0x5 ;  /* 0x0000000425257211 */ /* 0x000fe200078f28ff */
[----:B------:R-:W-:Y:S01]  /*0770*/  FADD R7, -R23, R7 ;  /* 0x0000000717077221 */ /* 0x000fe20000000100 */
[----:B------:R-:W-:Y:S02]  /*0780*/  ISETP.GE.AND P0, PT, R34, 0x40, PT ;  /* 0x000000402200780c */ /* 0x000fe40003f06270 */
[----:B------:R-:W-:Y:S01]  /*0790*/  LOP3.LUT R53, R37, 0x3ffffe0, RZ, 0xc0, !PT ;  /* 0x03ffffe025357812 */ /* 0x000fe200078ec0ff */
[C---:B------:R-:W-:Y:S01]  /*07a0*/  FADD R6, -R22.reuse, R6 ;  /* 0x0000000616067221 */ /* 0x040fe20000000100 */
[----:B------:R-:W-:Y:S01]  /*07b0*/  FADD R14, -R22, R14 ;  /* 0x0000000e160e7221 */ /* 0x000fe20000000100 */
[----:B------:R-:W-:Y:S01]  /*07c0*/  ISETP.LT.AND P6, PT, R4, 0x80, !P0 ;  /* 0x000000800400780c */ /* 0x000fe200047c1270 */
[C---:B------:R-:W-:Y:S01]  /*07d0*/  FADD R15, -R23.reuse, R15 ;  /* 0x0000000f170f7221 */ /* 0x040fe20000000100 */
[C---:B------:R-:W-:Y:S01]  /*07e0*/  FMUL R43, R40.reuse, R43 ;  /* 0x0000002b282b7220 */ /* 0x040fe20000400000 */
[----:B------:R-:W-:Y:S01]  /*07f0*/  FMUL R47, R40, R47 ;  /* 0x0000002f282f7220 */ /* 0x000fe20000400000 */
[----:B------:R-:W-:Y:S01]  /*0800*/  FADD R19, -R23, R19 ;  /* 0x0000001317137221 */ /* 0x000fe20000000100 */
[----:B------:R-:W-:Y:S01]  /*0810*/  VIADD R44, R34, 0x1800 ;  /* 0x00001800222c7836 */ /* 0x000fe20000000000 */
[----:B------:R-:W0:Y:S01]  /*0820*/  S2UR UR5, SR_CgaCtaId ;  /* 0x00000000000579c3 */ /* 0x000e220000008800 */
[----:B------:R-:W-:-:S02]  /*0830*/  UMOV UR4, 0x400 ;  /* 0x0000040000047882 */ /* 0x000fc40000000000 */
[----:B0-----:R-:W-:Y:S01]  /*0840*/  UPRMT UR4, UR5, 0x654, UR4 ;  /* 0x0000065405047896 */ /* 0x001fe20008000004 */
[----:B------:R-:W-:Y:S01]  /*0850*/  FADD R11, -R23, R11 ;  /* 0x0000000b170b7221 */ /* 0x000fe20000000100 */
[----:B------:R-:W-:-:S03]  /*0860*/  FADD R10, -R22, R10 ;  /* 0x0000000a160a7221 */ /* 0x000fc60000000100 */
[----:B------:R-:W-:Y:S01]  /*0870*/  FMUL R12, R42, R11 ;  /* 0x0000000b2a0c7220 */ /* 0x000fe20000400000 */
[----:B------:R-:W-:Y:S01]  /*0880*/  FMUL R13, R41, R10 ;  /* 0x0000000a290d7220 */ /* 0x000fe20000400000 */
[----:B------:R-:W-:Y:S01]  /*0890*/  FADD R9, -R21, R9 ;  /* 0x0000000915097221 */ /* 0x000fe20000000100 */
[----:B------:R-:W-:Y:S01]  /*08a0*/  FADD R49, -R20, R8 ;  /* 0x0000000814317221 */ /* 0x000fe20000000100 */
[----:B------:R-:W-:Y:S01]  /*08b0*/  FFMA R12, R12, R27, R31 ;  /* 0x0000001b0c0c7223 */ /* 0x000fe2000000001f */
[----:B------:R-:W-:Y:S01]  /*08c0*/  FFMA R13, R13, R26, R30 ;  /* 0x0000001a0d0d7223 */ /* 0x000fe2000000001e */
[----:B------:R-:W-:-:S03]  /*08d0*/  FMUL R16, R38, R9 ;  /* 0x0000000926107220 */ /* 0x000fc60000400000 */
[----:B------:R-:W-:Y:S01]  /*08e0*/  FSETP.GEU.AND P4, PT, R12, RZ, PT ;  /* 0x000000ff0c00720b */ /* 0x000fe20003f8e000 */
[----:B------:R-:W-:Y:S01]  /*08f0*/  FFMA R16, R16, R25, R29 ;  /* 0x0000001910107223 */ /* 0x000fe2000000001d */
[----:B------:R-:W-:Y:S02]  /*0900*/  FMUL R49, R40, R49 ;  /* 0x0000003128317220 */ /* 0x000fe40000400000 */
[----:B------:R-:W-:Y:S02]  /*0910*/  FSEL R12, R12, RZ, P4 ;  /* 0x000000ff0c0c7208 */ /* 0x000fe40002000000 */
[----:B------:R-:W-:Y:S01]  /*0920*/  FSETP.GEU.AND P4, PT, R13, RZ, PT ;  /* 0x000000ff0d00720b */ /* 0x000fe20003f8e000 */
[----:B------:R-:W-:Y:S02]  /*0930*/  IMAD.SHL.U32 R8, R37, 0x100, RZ ;  /* 0x0000010025087824 */ /* 0x000fe400078e00ff */
[----:B------:R-:W-:Y:S01]  /*0940*/  FADD R22, -R22, R18 ;  /* 0x0000001216167221 */ /* 0x000fe20000000100 */
[----:B------:R-:W-:Y:S01]  /*0950*/  IADD3 R37, R4, -R53, RZ ;  /* 0x8000003504257210 */ /* 0x000fe20007ffe0ff */
[----:B------:R-:W-:Y:S01]  /*0960*/  FFMA R18, R49, R24, R28 ;  /* 0x0000001831127223 */ /* 0x000fe2000000001c */
[----:B------:R-:W-:Y:S01]  /*0970*/  FSEL R13, R13, RZ, P4 ;  /* 0x000000ff0d0d7208 */ /* 0x000fe20002000000 */
[----:B------:R-:W-:Y:S01]  /*0980*/  FMUL R4, R42, R7 ;  /* 0x000000072a047220 */ /* 0x000fe20000400000 */
[----:B------:R-:W-:Y:S01]  /*0990*/  FSETP.GEU.AND P4, PT, R16, RZ, PT ;  /* 0x000000ff1000720b */ /* 0x000fe20003f8e000 */
[----:B------:R-:W-:Y:S01]  /*09a0*/  FADD R21, -R21, R17 ;  /* 0x0000001115157221 */ /* 0x000fe20000000100 */
[----:B------:R-:W-:Y:S01]  /*09b0*/  FMUL R17, R41, R6 ;  /* 0x0000000629117220 */ /* 0x000fe20000400000 */
[----:B------:R-:W-:Y:S01]  /*09c0*/  LOP3.LUT R8, R8, 0xffffe000, RZ, 0xc0, !PT ;  /* 0xffffe00008087812 */ /* 0x000fe200078ec0ff */
[----:B------:R-:W-:Y:S01]  /*09d0*/  FFMA R6, R4, R27, R31 ;  /* 0x0000001b04067223 */ /* 0x000fe2000000001f */
[----:B------:R-:W-:-:S02]  /*09e0*/  FSEL R16, R16, RZ, P4 ;  /* 0x000000ff10107208 */ /* 0x000fc40002000000 */
[C---:B------:R-:W-:Y:S01]  /*09f0*/  FSETP.GEU.AND P4, PT, R18.reuse, RZ, PT ;  /* 0x000000ff1200720b */ /* 0x040fe20003f8e000 */
[----:B------:R-:W-:Y:S02]  /*0a00*/  IMAD R37, R37, 0x40, R8 ;  /* 0x0000004025257824 */ /* 0x000fe400078e0208 */
[----:B------:R-:W-:Y:S01]  /*0a10*/  FFMA R17, R17, R26, R30 ;  /* 0x0000001a11117223 */ /* 0x000fe2000000001e */
[----:B------:R-:W-:Y:S01]  /*0a20*/  FSEL R18, R18, RZ, P4 ;  /* 0x000000ff12127208 */ /* 0x000fe20002000000 */
[----:B------:R-:W-:Y:S01]  /*0a30*/  FMUL R8, R38, R51 ;  /* 0x0000003326087220 */ /* 0x000fe20000400000 */
[----:B------:R-:W-:Y:S01]  /*0a40*/  FSETP.GEU.AND P4, PT, R6, RZ, PT ;  /* 0x000000ff0600720b */ /* 0x000fe20003f8e000 */
[----:B------:R-:W-:Y:S02]  /*0a50*/  FMUL R4, R42, R15 ;  /* 0x0000000f2a047220 */ /* 0x000fe40000400000 */
[----:B------:R-:W-:Y:S01]  /*0a60*/  FFMA R10, R8, R25, R29 ;  /* 0x00000019080a7223 */ /* 0x000fe2000000001d */
[----:B------:R-:W-:-:S02]  /*0a70*/  FSEL R15, R6, RZ, P4 ;  /* 0x000000ff060f7208 */ /* 0x000fc40002000000 */
[----:B------:R-:W-:Y:S01]  /*0a80*/  FSETP.GEU.AND P4, PT, R17, RZ, PT ;  /* 0x000000ff1100720b */ /* 0x000fe20003f8e000 */
[----:B------:R-:W-:-:S03]  /*0a90*/  FFMA R8, R43, R24, R28 ;  /* 0x000000182b087223 */ /* 0x000fc6000000001c */
[----:B------:R-:W-:Y:S02]  /*0aa0*/  FSEL R17, R17, RZ, P4 ;  /* 0x000000ff11117208 */ /* 0x000fe40002000000 */
[C---:B------:R-:W-:Y:S01]  /*0ab0*/  FSETP.GEU.AND P4, PT, R10.reuse, RZ, PT ;  /* 0x000000ff0a00720b */ /* 0x040fe20003f8e000 */
[----:B------:R-:W-:Y:S01]  /*0ac0*/  FMUL R7, R41, R14 ;  /* 0x0000000e29077220 */ /* 0x000fe20000400000 */
[----:B------:R-:W-:Y:S02]  /*0ad0*/  FFMA R14, R47, R24, R28 ;  /* 0x000000182f0e7223 */ /* 0x000fe4000000001c */
[----:B------:R-:W-:Y:S01]  /*0ae0*/  FSEL R10, R10, RZ, P4 ;  /* 0x000000ff0a0a7208 */ /* 0x000fe20002000000 */
[----:B------:R-:W-:Y:S01]  /*0af0*/  FMUL R6, R38, R5 ;  /* 0x0000000526067220 */ /* 0x000fe20000400000 */
[----:B------:R-:W-:Y:S01]  /*0b00*/  FSETP.GEU.AND P4, PT, R8, RZ, PT ;  /* 0x000000ff0800720b */ /* 0x000fe20003f8e000 */
[----:B------:R-:W0:Y:S02]  /*0b10*/  LDC.64 R46, c[0x0][0x238] ;  /* 0x00008e00ff2e7b82 */ /* 0x000e240000000a00 */
[----:B------:R-:W-:Y:S01]  /*0b20*/  FFMA R6, R6, R25, R29 ;  /* 0x0000001906067223 */ /* 0x000fe2000000001d */
[----:B------:R-:W-:-:S02]  /*0b30*/  FSEL R8, R8, RZ, P4 ;  /* 0x000000ff08087208 */ /* 0x000fc40002000000 */
[----:B------:R-:W-:Y:S01]  /*0b40*/  FSETP.GEU.AND P4, PT, R14, RZ, PT ;  /* 0x000000ff0e00720b */ /* 0x000fe20003f8e000 */
[----:B------:R-:W-:Y:S01]  /*0b50*/  FMUL R11, R40, R45 ;  /* 0x0000002d280b7220 */ /* 0x000fe20000400000 */
[----:B------:R-:W-:Y:S02]  /*0b60*/  FFMA R7, R7, R26, R30 ;  /* 0x0000001a07077223 */ /* 0x000fe4000000001e */
[----:B------:R-:W-:Y:S02]  /*0b70*/  FSEL R14, R14, RZ, P4 ;  /* 0x000000ff0e0e7208 */ /* 0x000fe40002000000 */
[----:B------:R-:W-:Y:S01]  /*0b80*/  FSETP.GEU.AND P4, PT, R6, RZ, PT ;  /* 0x000000ff0600720b */ /* 0x000fe20003f8e000 */
[----:B------:R-:W-:Y:S01]  /*0b90*/  FMUL R42, R42, R19 ;  /* 0x000000132a2a7220 */ /* 0x000fe20000400000 */
[----:B------:R-:W-:Y:S01]  /*0ba0*/  FMUL R41, R41, R22 ;  /* 0x0000001629297220 */ /* 0x000fe20000400000 */
[----:B------:R-:W-:Y:S01]  /*0bb0*/  FFMA R11, R11, R24, R28 ;  /* 0x000000180b0b7223 */ /* 0x000fe2000000001c */
[----:B------:R-:W-:Y:S01]  /*0bc0*/  FSEL R19, R6, RZ, P4 ;  /* 0x000000ff06137208 */ /* 0x000fe20002000000 */
[----:B------:R-:W-:Y:S01]  /*0bd0*/  FFMA R24, R4, R27, R31 ;  /* 0x0000001b04187223 */ /* 0x000fe2000000001f */
[----:B------:R-:W-:Y:S01]  /*0be0*/  FSETP.GEU.AND P4, PT, R7, RZ, PT ;  /* 0x000000ff0700720b */ /* 0x000fe20003f8e000 */
[----:B------:R-:W-:Y:S01]  /*0bf0*/  FFMA R41, R41, R26, R30 ;  /* 0x0000001a29297223 */ /* 0x000fe2000000001e */
[----:B------:R-:W-:Y:S01]  /*0c00*/  FMUL R20, R38, R21 ;  /* 0x0000001526147220 */ /* 0x000fe20000400000 */
[----:B------:R-:W-:-:S02]  /*0c10*/  LOP3.LUT R9, R39, 0x10, R36, 0xfe, !PT ;  /* 0x0000001027097812 */ /* 0x000fc400078efe24 */
[----:B------:R-:W-:Y:S02]  /*0c20*/  FSEL R26, R7, RZ, P4 ;  /* 0x000000ff071a7208 */ /* 0x000fe40002000000 */
[----:B------:R-:W-:Y:S01]  /*0c30*/  FSETP.GEU.AND P4, PT, R24, RZ, PT ;  /* 0x000000ff1800720b */ /* 0x000fe20003f8e000 */
[----:B------:R-:W-:Y:S01]  /*0c40*/  FFMA R20, R20, R25, R29 ;  /* 0x0000001914147223 */ /* 0x000fe2000000001d */
[----:B------:R-:W-:Y:S01]  /*0c50*/  IMAD.IADD R29, R44, 0x1, R37 ;  /* 0x000000012c1d7824 */ /* 0x000fe200078e0225 */
[----:B------:R-:W-:Y:S02]  /*0c60*/  SHF.R.S32.HI R22, RZ, 0x1f, R9 ;  /* 0x0000001fff167819 */ /* 0x000fe40000011409 */
[----:B------:R-:W-:Y:S02]  /*0c70*/  FSEL R24, R24, RZ, P4 ;  /* 0x000000ff18187208 */ /* 0x000fe40002000000 */
[----:B------:R-:W-:Y:S02]  /*0c80*/  FSETP.GEU.AND P4, PT, R11, RZ, PT ;  /* 0x000000ff0b00720b */ /* 0x000fe40003f8e000 */
[----:B------:R-:W-:-:S02]  /*0c90*/  CS2R R4, SRZ ;  /* 0x0000000000047805 */ /* 0x000fc4000001ff00 */
[----:B------:R-:W-:Y:S01]  /*0ca0*/  CS2R R6, SRZ ;  /* 0x0000000000067805 */ /* 0x000fe2000001ff00 */
[----:B0-----:R-:W-:Y:S01]  /*0cb0*/  IMAD.WIDE R28, R29, 0x4, R46 ;  /* 0x000000041d1c7825 */ /* 0x001fe200078e022e */
[----:B------:R-:W-:Y:S02]  /*0cc0*/  LEA.HI R23, R22, R9, RZ, 0x5 ;  /* 0x0000000916177211 */ /* 0x000fe400078f28ff */
[----:B------:R-:W-:Y:S02]  /*0cd0*/  FSEL R25, R11, RZ, P4 ;  /* 0x000000ff0b197208 */ /* 0x000fe40002000000 */
[----:B------:R-:W-:Y:S01]  /*0ce0*/  LOP3.LUT R11, R39, 0x20, R36, 0xfe, !PT ;  /* 0x00000020270b7812 */ /* 0x000fe200078efe24 */
[----:B------:R0:W2:Y:S01]  /*0cf0*/  @P6 LDG.E.EL.128 R4, desc[UR6][R28.64] ;  /* 0x000000061c046981 */ /* 0x0000a2000c2e1d00 */
[----:B------:R-:W-:Y:S02]  /*0d00*/  LOP3.LUT R30, R23, 0x3ffffe0, RZ, 0xc0, !PT ;  /* 0x03ffffe0171e7812 */ /* 0x000fe400078ec0ff */
[----:B------:R-:W-:-:S02]  /*0d10*/  FSETP.GEU.AND P4, PT, R20, RZ, PT ;  /* 0x000000ff1400720b */ /* 0x000fc40003f8e000 */
[----:B------:R-:W-:Y:S01]  /*0d20*/  LOP3.LUT R36, R39, 0x30, R36, 0xfe, !PT ;  /* 0x0000003027247812 */ /* 0x000fe200078efe24 */
[C---:B------:R-:W-:Y:S01]  /*0d30*/  IMAD.IADD R21, R9.reuse, 0x1, -R30 ;  /* 0x0000000109157824 */ /* 0x040fe200078e0a1e */
[----:B------:R-:W-:Y:S02]  /*0d40*/  ISETP.LT.AND P5, PT, R9, 0x80, !P0 ;  /* 0x000000800900780c */ /* 0x000fe400047a1270 */
[----:B0-----:R-:W-:Y:S01]  /*0d50*/  SHF.R.S32.HI R28, RZ, 0x1f, R11 ;  /* 0x0000001fff1c7819 */ /* 0x001fe2000001140b */
[----:B------:R-:W-:Y:S02]  /*0d60*/  IMAD.SHL.U32 R39, R32, 0x100, RZ ;  /* 0x0000010020277824 */ /* 0x000fe400078e00ff */
[----:B------:R-:W-:Y:S01]  /*0d70*/  FFMA R42, R42, R27, R31 ;  /* 0x0000001b2a2a7223 */ /* 0x000fe2000000001f */
[----:B------:R-:W-:Y:S02]  /*0d80*/  LEA.HI R9, R28, R11, RZ, 0x5 ;  /* 0x0000000b1c097211 */ /* 0x000fe400078f28ff */
[----:B------:R-:W-:-:S02]  /*0d90*/  FSEL R20, R20, RZ, P4 ;  /* 0x000000ff14147208 */ /* 0x000fc40002000000 */
[----:B------:R-:W-:Y:S02]  /*0da0*/  SHF.R.S32.HI R27, RZ, 0x1f, R36 ;  /* 0x0000001fff1b7819 */ /* 0x000fe40000011424 */
[----:B------:R-:W-:Y:S02]  /*0db0*/  FSETP.GEU.AND P4, PT, R41, RZ, PT ;  /* 0x000000ff2900720b */ /* 0x000fe40003f8e000 */
[----:B------:R-:W-:Y:S01]  /*0dc0*/  LOP3.LUT R28, R9, 0x3ffffe0, RZ, 0xc0, !PT ;  /* 0x03ffffe0091c7812 */ /* 0x000fe200078ec0ff */
[----:B------:R-:W-:Y:S01]  /*0dd0*/  IMAD.SHL.U32 R29, R23, 0x100, RZ ;  /* 0x00000100171d7824 */ /* 0x000fe200078e00ff */
[----:B------:R-:W-:Y:S02]  /*0de0*/  LOP3.LUT R39, R39, 0xf00, RZ, 0xc0, !PT ;  /* 0x00000f0027277812 */ /* 0x000fe400078ec0ff */
[----:B------:R-:W-:Y:S02]  /*0df0*/  LEA.HI R23, R27, R36, RZ, 0x5 ;  /* 0x000000241b177211 */ /* 0x000fe400078f28ff */
[----:B------:R-:W-:Y:S01]  /*0e00*/  FSEL R22, R41, RZ, P4 ;  /* 0x000000ff29167208 */ /* 0x000fe20002000000 */
[----:B------:R-:W-:Y:S01]  /*0e10*/  IMAD.IADD R41, R11, 0x1, -R28 ;  /* 0x000000010b297824 */ /* 0x000fe200078e0a1c */
[----:B------:R-:W-:-:S02]  /*0e20*/  FSETP.GEU.AND P4, PT, R42, RZ, PT ;  /* 0x000000ff2a00720b */ /* 0x000fc40003f8e000 */
[----:B------:R-:W-:Y:S02]  /*0e30*/  SHF.R.U32.HI R38, RZ, 0x4, R32 ;  /* 0x00000004ff267819 */ /* 0x000fe40000011620 */
[----:B------:R-:W-:Y:S02]  /*0e40*/  LOP3.LUT R28, R39, 0x40, RZ, 0xfc, !PT ;  /* 0x00000040271c7812 */ /* 0x000fe400078efcff */
[----:B------:R-:W-:Y:S02]  /*0e50*/  LOP3.LUT R27, R23, 0x3ffffe0, RZ, 0xc0, !PT ;  /* 0x03ffffe0171b7812 */ /* 0x000fe400078ec0ff */
[----:B------:R-:W-:Y:S02]  /*0e60*/  FSEL R40, R42, RZ, P4 ;  /* 0x000000ff2a287208 */ /* 0x000fe40002000000 */
[----:B------:R-:W-:Y:S02]  /*0e70*/  SGXT.U32 R38, R38, 0x4 ;  /* 0x000000042626781a */ /* 0x000fe40000000000 */
[----:B------:R-:W-:-:S02]  /*0e80*/  LOP3.LUT R30, R29, 0xffffe000, RZ, 0xc0, !PT ;  /* 0xffffe0001d1e7812 */ /* 0x000fc400078ec0ff */
[----:B------:R-:W-:Y:S02]  /*0e90*/  ISETP.LT.AND P4, PT, R11, 0x80, !P0 ;  /* 0x000000800b00780c */ /* 0x000fe40004781270 */
[----:B------:R-:W-:Y:S02]  /*0ea0*/  SHF.R.U32.HI R28, RZ, 0x6, R28 ;  /* 0x00000006ff1c7819 */ /* 0x000fe4000001161c */
[C---:B------:R-:W-:Y:S01]  /*0eb0*/  ISETP.LT.AND P0, PT, R36.reuse, 0x80, !P0 ;  /* 0x000000802400780c */ /* 0x040fe20004701270 */
[----:B------:R-:W-:Y:S01]  /*0ec0*/  IMAD.IADD R36, R36, 0x1, -R27 ;  /* 0x0000000124247824 */ /* 0x000fe200078e0a1b */
[C---:B------:R-:W-:Y:S02]  /*0ed0*/  LOP3.LUT R29, R39.reuse, 0x80, RZ, 0xfc, !PT ;  /* 0x00000080271d7812 */ /* 0x040fe400078efcff */
[C---:B------:R-:W-:Y:S02]  /*0ee0*/  LOP3.LUT R38, R39.reuse, R38, RZ, 0xfc, !PT ;  /* 0x0000002627267212 */ /* 0x040fe400078efcff */
[----:B------:R-:W-:-:S02]  /*0ef0*/  LEA.HI R27, R39, UR4, RZ, 0x1c ;  /* 0x00000004271b7c11 */ /* 0x000fc4000f8fe0ff */
[----:B------:R-:W-:Y:S02]  /*0f00*/  SHF.L.U32 R9, R9, 0x8, RZ ;  /* 0x0000000809097819 */ /* 0x000fe400000006ff */
[----:B------:R-:W-:Y:S02]  /*0f10*/  LEA R43, R28, UR4, 0x2 ;  /* 0x000000041c2b7c11 */ /* 0x000fe4000f8e10ff */
[----:B------:R-:W-:Y:S01]  /*0f20*/  SHF.R.U32.HI R29, RZ, 0x6, R29 ;  /* 0x00000006ff1d7819 */ /* 0x000fe2000001161d */
[----:B------:R-:W-:Y:S01]  /*0f30*/  IMAD R21, R21, 0x40, R30 ;  /* 0x0000004015157824 */ /* 0x000fe200078e021e */
[----:B------:R-:W-:Y:S01]  /*0f40*/  LOP3.LUT R30, R9, 0xffffe000, RZ, 0xc0, !PT ;  /* 0xffffe000091e7812 */ /* 0x000fe200078ec0ff */
[C---:B------:R-:W-:Y:S01]  /*0f50*/  IMAD R27, R38.reuse, 0x4, R27 ;  /* 0x00000004261b7824 */ /* 0x040fe200078e021b */
[----:B------:R-:W-:Y:S01]  /*0f60*/  LEA R9, R29, UR4, 0x2 ;  /* 0x000000041d097c11 */ /* 0x000fe2000f8e10ff */
[----:B------:R-:W-:Y:S02]  /*0f70*/  IMAD R43, R38, 0x4, R43 ;  /* 0x00000004262b7824 */ /* 0x000fe400078e022b */
[----:B------:R-:W-:Y:S01]  /*0f80*/  IMAD.IADD R49, R44, 0x1, R21 ;  /* 0x000000012c317824 */ /* 0x000fe200078e0215 */
[----:B------:R0:W-:Y:S01]  /*0f90*/  STS [R27], R8 ;  /* 0x000000081b007388 */ /* 0x0001e20000000800 */
[----:B------:R-:W-:-:S03]  /*0fa0*/  IMAD R42, R38, 0x4, R9 ;  /* 0x00000004262a7824 */ /* 0x000fc600078e0209 */
[----:B------:R1:W-:Y:S01]  /*0fb0*/  STS [R43+0x100], R10 ;  /* 0x0001000a2b007388 */ /* 0x0003e20000000800 */
[----:B------:R-:W-:Y:S01]  /*0fc0*/  IMAD.WIDE R48, R49, 0x4, R46 ;  /* 0x0000000431307825 */ /* 0x000fe200078e022e */
[----:B0-----:R-:W-:Y:S02]  /*0fd0*/  CS2R R8, SRZ ;  /* 0x0000000000087805 */ /* 0x001fe4000001ff00 */
[----:B-1----:R-:W-:-:S06]  /*0fe0*/  CS2R R10, SRZ ;  /* 0x00000000000a7805 */ /* 0x002fcc000001ff00 */
[----:B------:R-:W3:Y:S01]  /*0ff0*/  @P5 LDG.E.EL.128 R8, desc[UR6][R48.64] ;  /* 0x0000000630085981 */ /* 0x000ee2000c2e1d00 */
[----:B------:R-:W-:Y:S01]  /*1000*/  IMAD R41, R41, 0x40, R30 ;  /* 0x0000004029297824 */ /* 0x000fe200078e021e */
[----:B------:R-:W-:-:S04]  /*1010*/  LOP3.LUT R30, R39, 0xc0, RZ, 0xfc, !PT ;  /* 0x000000c0271e7812 */ /* 0x000fc800078efcff */
[----:B------:R-:W-:Y:S01]  /*1020*/  SHF.R.U32.HI R30, RZ, 0x6, R30 ;  /* 0x00000006ff1e7819 */ /* 0x000fe2000001161e */
[----:B------:R-:W-:-:S03]  /*1030*/  IMAD.SHL.U32 R23, R23, 0x100, RZ ;  /* 0x0000010017177824 */ /* 0x000fc600078e00ff */
[----:B------:R-:W-:Y:S02]  /*1040*/  LEA R45, R30, UR4, 0x2 ;  /* 0x000000041e2d7c11 */ /* 0x000fe4000f8e10ff */
[----:B------:R-:W-:-:S03]  /*1050*/  LOP3.LUT R23, R23, 0xffffe000, RZ, 0xc0, !PT ;  /* 0xffffe00017177812 */ /* 0x000fc600078ec0ff */
[----:B------:R-:W-:Y:S01]  /*1060*/  IMAD R45, R38, 0x4, R45 ;  /* 0x00000004262d7824 */ /* 0x000fe200078e022d */
[----:B------:R-:W-:Y:S01]  /*1070*/  STS [R42+0x200], R17 ;  /* 0x000200112a007388 */ /* 0x000fe20000000800 */
[----:B------:R-:W-:-:S03]  /*1080*/  IMAD R23, R36, 0x40, R23 ;  /* 0x0000004024177824 */ /* 0x000fc600078e0217 */
[----:B------:R-:W-:Y:S01]  /*1090*/  STS [R45+0x300], R15 ;  /* 0x0003000f2d007388 */ /* 0x000fe20000000800 */
[----:B------:R-:W-:-:S03]  /*10a0*/  IMAD.IADD R51, R44, 0x1, R41 ;  /* 0x000000012c337824 */ /* 0x000fc600078e0229 */
[----:B------:R-:W-:Y:S04]  /*10b0*/  STS [R27+0x40], R18 ;  /* 0x000040121b007388 */ /* 0x000fe80000000800 */
[----:B------:R0:W-:Y:S04]  /*10c0*/  STS [R43+0x140], R16 ;  /* 0x000140102b007388 */ /* 0x0001e80000000800 */
[----:B------:R1:W-:Y:S04]  /*10d0*/  STS [R42+0x240], R13 ;  /* 0x0002400d2a007388 */ /* 0x0003e80000000800 */
[----:B------:R4:W-:Y:S01]  /*10e0*/  STS [R45+0x340], R12 ;  /* 0x0003400c2d007388 */ /* 0x0009e20000000800 */
[----:B------:R-:W-:Y:S01]  /*10f0*/  IMAD.WIDE R50, R51, 0x4, R46 ;  /* 0x0000000433327825 */ /* 0x000fe200078e022e */
[----:B0-----:R-:W-:-:S02]  /*1100*/  CS2R R16, SRZ ;  /* 0x0000000000107805 */ /* 0x001fc4000001ff00 */
[----:B------:R0:W-:Y:S01]  /*1110*/  STS [R27+0x80], R14 ;  /* 0x0000800e1b007388 */ /* 0x0001e20000000800 */
[----:B-1----:R-:W-:-:S03]  /*1120*/  IADD3 R13, R44, R23, RZ ;  /* 0x000000172c0d7210 */ /* 0x002fc60007ffe0ff */
[----:B------:R1:W-:Y:S02]  /*1130*/  STS [R43+0x180], R19 ;  /* 0x000180132b007388 */ /* 0x0003e40000000800 */
[----:B------:R-:W-:Y:S01]  /*1140*/  IMAD.WIDE R46, R13, 0x4, R46 ;  /* 0x000000040d2e7825 */ /* 0x000fe200078e022e */
[----:B----4-:R-:W-:Y:S02]  /*1150*/  CS2R R12, SRZ ;  /* 0x00000000000c7805 */ /* 0x010fe4000001ff00 */
[----:B0-----:R-:W-:Y:S02]  /*1160*/  CS2R R14, SRZ ;  /* 0x00000000000e7805 */ /* 0x001fe4000001ff00 */
[----:B-1----:R-:W-:-:S04]  /*1170*/  CS2R R18, SRZ ;  /* 0x0000000000127805 */ /* 0x002fc8000001ff00 */
[----:B------:R0:W4:Y:S04]  /*1180*/  @P0 LDG.E.EL.128 R12, desc[UR6][R46.64] ;  /* 0x000000062e0c0981 */ /* 0x000128000c2e1d00 */
[----:B------:R1:W5:Y:S04]  /*1190*/  @P4 LDG.E.EL.128 R16, desc[UR6][R50.64] ;  /* 0x0000000632104981 */ /* 0x000368000c2e1d00 */
[----:B------:R-:W-:Y:S01]  /*11a0*/  STS [R42+0x280], R26 ;  /* 0x0002801a2a007388 */ /* 0x000fe20000000800 */
[----:B------:R-:W-:Y:S01]  /*11b0*/  IMAD.SHL.U32 R36, R32, 0x4, RZ ;  /* 0x0000000420247824 */ /* 0x000fe200078e00ff */
[----:B0-----:R-:W0:Y:S02]  /*11c0*/  LDC.64 R46, c[0x0][0x240] ;  /* 0x00009000ff2e7b82 */ /* 0x001e240000000a00 */
[----:B------:R-:W-:Y:S04]  /*11d0*/  STS [R45+0x380], R24 ;  /* 0x000380182d007388 */ /* 0x000fe80000000800 */
[----:B------:R-:W-:Y:S04]  /*11e0*/  STS [R27+0xc0], R25 ;  /* 0x0000c0191b007388 */ /* 0x000fe80000000800 */
[----:B------:R0:W-:Y:S04]  /*11f0*/  STS [R43+0x1c0], R20 ;  /* 0x0001c0142b007388 */ /* 0x0001e80000000800 */
[----:B------:R-:W-:Y:S04]  /*1200*/  STS [R42+0x2c0], R22 ;  /* 0x0002c0162a007388 */ /* 0x000fe80000000800 */
[----:B------:R-:W-:Y:S01]  /*1210*/  STS [R45+0x3c0], R40 ;  /* 0x0003c0282d007388 */ /* 0x000fe20000000800 */
[----:B------:R-:W-:-:S04]  /*1220*/  SHF.R.U32.HI R31, RZ, 0x6, R36 ;  /* 0x00000006ff1f7819 */ /* 0x000fc80000011624 */
[----:B------:R-:W-:Y:S02]  /*1230*/  SGXT.U32 R31, R31, 0x4 ;  /* 0x000000041f1f781a */ /* 0x000fe40000000000 */
[----:B------:R-:W-:Y:S02]  /*1240*/  LOP3.LUT R36, R36, 0x3fc, RZ, 0xc0, !PT ;  /* 0x000003fc24247812 */ /* 0x000fe400078ec0ff */
[----:B------:R-:W-:-:S05]  /*1250*/  LEA R49, R31, UR4, 0x2 ;  /* 0x000000041f317c11 */ /* 0x000fca000f8e10ff */
[----:B-1----:R-:W-:Y:S01]  /*1260*/  IMAD R50, R36, 0x4, R49 ;  /* 0x0000000424327824 */ /* 0x002fe200078e0231 */
[----:B------:R-:W-:Y:S06]  /*1270*/  BAR.SYNC.DEFER_BLOCKING 0x0 ;  /* 0x0000000000007b1d */ /* 0x000fec0000010000 */
[----:B------:R-:W-:Y:S04]  /*1280*/  LDS R24, [R50] ;  /* 0x0000000032187984 */ /* 0x000fe80000000800 */
[----:B------:R-:W-:Y:S04]  /*1290*/  LDS R25, [R50+0x4] ;  /* 0x0000040032197984 */ /* 0x000fe80000000800 */
[----:B------:R-:W-:Y:S04]  /*12a0*/  LDS R26, [R50+0x8] ;  /* 0x00000800321a7984 */ /* 0x000fe80000000800 */
[----:B------:R-:W1:Y:S01]  /*12b0*/  LDS R27, [R50+0xc] ;  /* 0x00000c00321b7984 */ /* 0x000e620000000800 */
[----:B------:R-:W-:-:S04]  /*12c0*/  IMAD.IADD R49, R34, 0x1, R37 ;  /* 0x0000000122317824 */ /* 0x000fc800078e0225 */
[----:B0-----:R-:W-:-:S04]  /*12d0*/  IMAD.WIDE R48, R49, 0x4, R46 ;  /* 0x0000000431307825 */ /* 0x001fc800078e022e */
[----:B------:R-:W-:Y:S01]  /*12e0*/  IMAD.IADD R43, R34, 0x1, R23 ;  /* 0x00000001222b7824 */ /* 0x000fe200078e0217 */
[----:B-1----:R0:W-:Y:S01]  /*12f0*/  @P6 STG.E.128 desc[UR6][R48.64], R24 ;  /* 0x0000001830006986 */ /* 0x0021e2000c101d06 */
[----:B------:R-:W-:Y:S02]  /*1300*/  ISETP.NE.AND P6, PT, R35, RZ, PT ;  /* 0x000000ff2300720c */ /* 0x000fe40003fc5270 */
[----:B------:R-:W-:-:S04]  /*1310*/  LOP3.LUT R35, R36, 0x400, RZ, 0xfc, !PT ;  /* 0x0000040024237812 */ /* 0x000fc800078efcff */
[----:B------:R-:W-:-:S04]  /*1320*/  SHF.R.U32.HI R35, RZ, 0x6, R35 ;  /* 0x00000006ff237819 */ /* 0x000fc80000011623 */
[----:B------:R-:W-:-:S05]  /*1330*/  LEA R37, R35, UR4, 0x2 ;  /* 0x0000000423257c11 */ /* 0x000fca000f8e10ff */
[----:B------:R-:W-:Y:S02]  /*1340*/  IMAD R44, R36, 0x4, R37 ;  /* 0x00000004242c7824 */ /* 0x000fe400078e0225 */
[----:B------:R-:W-:-:S03]  /*1350*/  IMAD.IADD R37, R34, 0x1, R21 ;  /* 0x0000000122257824 */ /* 0x000fc600078e0215 */
[----:B------:R-:W-:Y:S04]  /*1360*/  LDS R20, [R44+0x1000] ;  /* 0x001000002c147984 */ /* 0x000fe80000000800 */
[----:B------:R-:W-:Y:S04]  /*1370*/  LDS R21, [R44+0x1004] ;  /* 0x001004002c157984 */ /* 0x000fe80000000800 */
[----:B------:R-:W-:Y:S04]  /*1380*/  LDS R22, [R44+0x1008] ;  /* 0x001008002c167984 */ /* 0x000fe80000000800 */
[----:B------:R-:W1:Y:S01]  /*1390*/  LDS R23, [R44+0x100c] ;  /* 0x00100c002c177984 */ /* 0x000e620000000800 */
[----:B------:R-:W-:-:S02]  /*13a0*/  IMAD.IADD R41, R34, 0x1, R41 ;  /* 0x0000000122297824 */ /* 0x000fc400078e0229 */
[----:B------:R-:W-:Y:S01]  /*13b0*/  IMAD.WIDE R50, R37, 0x4, R46 ;  /* 0x0000000425327825 */ /* 0x000fe200078e022e */
[----:B------:R-:W-:-:S03]  /*13c0*/  LOP3.LUT R37, R36, 0x800, RZ, 0xfc, !PT ;  /* 0x0000080024257812 */ /* 0x000fc600078efcff */
[----:B0-----:R-:W-:Y:S01]  /*13d0*/  IMAD.WIDE R48, R41, 0x4, R46 ;  /* 0x0000000429307825 */ /* 0x001fe200078e022e */
[----:B------:R-:W-:Y:S02]  /*13e0*/  LOP3.LUT R41, R36, 0xc00, RZ, 0xfc, !PT ;  /* 0x00000c0024297812 */ /* 0x000fe400078efcff */
[----:B------:R-:W-:Y:S02]  /*13f0*/  SHF.R.U32.HI R37, RZ, 0x6, R37 ;  /* 0x00000006ff257819 */ /* 0x000fe40000011625 */
[----:B------:R-:W-:Y:S01]  /*1400*/  SHF.R.U32.HI R41, RZ, 0x6, R41 ;  /* 0x00000006ff297819 */ /* 0x000fe20000011629 */
[----:B--2---:R-:W-:Y:S01]  /*1410*/  FADD R40, R25, R5 ;  /* 0x0000000519287221 */ /* 0x004fe20000000000 */
[----:B------:R-:W-:Y:S02]  /*1420*/  LEA R5, R37, UR4, 0x2 ;  /* 0x0000000425057c11 */ /* 0x000fe4000f8e10ff */
[----:B------:R-:W-:Y:S01]  /*1430*/  LEA R25, R41, UR4, 0x2 ;  /* 0x0000000429197c11 */ /* 0x000fe2000f8e10ff */
[----:B------:R-:W-:-:S02]  /*1440*/  FADD R42, R26, R6 ;  /* 0x000000061a2a7221 */ /* 0x000fc40000000000 */
[----:B------:R-:W-:Y:S02]  /*1450*/  IMAD R26, R36, 0x4, R5 ;  /* 0x00000004241a7824 */ /* 0x000fe400078e0205 */
[----:B------:R-:W-:Y:S01]  /*1460*/  FADD R34, R24, R4 ;  /* 0x0000000418227221 */ /* 0x000fe20000000000 */
[----:B------:R-:W-:Y:S02]  /*1470*/  FADD R45, R27, R7 ;  /* 0x000000071b2d7221 */ /* 0x000fe40000000000 */
[----:B------:R-:W-:Y:S04]  /*1480*/  LDS R4, [R26+0x2000] ;  /* 0x002000001a047984 */ /* 0x000fe80000000800 */
[----:B------:R-:W-:Y:S04]  /*1490*/  LDS R5, [R26+0x2004] ;  /* 0x002004001a057984 */ /* 0x000fe80000000800 */
[----:B------:R-:W-:Y:S04]  /*14a0*/  LDS R6, [R26+0x2008] ;  /* 0x002008001a067984 */ /* 0x000fe80000000800 */
[----:B------:R-:W0:Y:S04]  /*14b0*/  LDS R7, [R26+0x200c] ;  /* 0x00200c001a077984 */ /* 0x000e280000000800 */
[----:B-1----:R1:W-:Y:S01]  /*14c0*/  @P5 STG.E.128 desc[UR6][R50.64], R20 ;  /* 0x0000001432005986 */ /* 0x0023e2000c101d06 */
[----:B------:R-:W-:-:S04]  /*14d0*/  IMAD.WIDE R46, R43, 0x4, R46 ;  /* 0x000000042b2e7825 */ /* 0x000fc800078e022e */
[----:B---3--:R-:W-:Y:S01]  /*14e0*/  FADD R8, R20, R8 ;  /* 0x0000000814087221 */ /* 0x008fe20000000000 */
[----:B-1----:R-:W-:-:S05]  /*14f0*/  IMAD R20, R36, 0x4, R25 ;  /* 0x0000000424147824 */ /* 0x002fca00078e0219 */
[----:B------:R-:W-:Y:S04]  /*1500*/  LDS R24, [R20+0x3000] ;  /* 0x0030000014187984 */ /* 0x000fe80000000800 */
[----:B------:R-:W-:Y:S04]  /*1510*/  LDS R25, [R20+0x3004] ;  /* 0x0030040014197984 */ /* 0x000fe80000000800 */
[----:B------:R-:W-:Y:S04]  /*1520*/  LDS R26, [R20+0x3008] ;  /* 0x00300800141a7984 */ /* 0x000fe80000000800 */
[----:B------:R-:W1:Y:S04]  /*1530*/  LDS R27, [R20+0x300c] ;  /* 0x00300c00141b7984 */ /* 0x000e680000000800 */
[----:B0-----:R0:W-:Y:S01]  /*1540*/  @P4 STG.E.128 desc[UR6][R48.64], R4 ;  /* 0x0000000430004986 */ /* 0x0011e2000c101d06 */
[----:B------:R-:W-:Y:S01]  /*1550*/  FADD R9, R21, R9 ;  /* 0x0000000915097221 */ /* 0x000fe20000000000 */
[----:B------:R-:W-:-:S02]  /*1560*/  LEA.HI R39, R39, UR4, RZ, 0x1e ;  /* 0x0000000427277c11 */ /* 0x000fc4000f8ff0ff */
[----:B------:R-:W-:Y:S02]  /*1570*/  LEA R21, R28, UR4, 0x4 ;  /* 0x000000041c157c11 */ /* 0x000fe4000f8e20ff */
[----:B------:R-:W-:Y:S01]  /*1580*/  LEA R43, R29, UR4, 0x4 ;  /* 0x000000041d2b7c11 */ /* 0x000fe2000f8e20ff */
[----:B------:R-:W-:Y:S01]  /*1590*/  FADD R10, R22, R10 ;  /* 0x0000000a160a7221 */ /* 0x000fe20000000000 */
[C---:B------:R-:W-:Y:S02]  /*15a0*/  IMAD R29, R38.reuse, 0x4, R39 ;  /* 0x00000004261d7824 */ /* 0x040fe400078e0227 */
[C---:B------:R-:W-:Y:S02]  /*15b0*/  IMAD R22, R38.reuse, 0x4, R21 ;  /* 0x0000000426167824 */ /* 0x040fe400078e0215 */
[----:B------:R-:W-:Y:S01]  /*15c0*/  IMAD R21, R38, 0x4, R43 ;  /* 0x0000000426157824 */ /* 0x000fe200078e022b */
[----:B0-----:R-:W-:Y:S01]  /*15d0*/  LEA R49, R30, UR4, 0x4 ;  /* 0x000000041e317c11 */ /* 0x001fe2000f8e20ff */
[----:B-1----:R-:W-:Y:S01]  /*15e0*/  @P0 STG.E.128 desc[UR6][R46.64], R24 ;  /* 0x000000182e000986 */ /* 0x002fe2000c101d06 */
[----:B------:R-:W-:Y:S03]  /*15f0*/  BAR.SYNC.DEFER_BLOCKING 0x0 ;  /* 0x0000000000007b1d */ /* 0x000fe60000010000 */
[----:B------:R-:W-:-:S02]  /*1600*/  IMAD R38, R38, 0x4, R49 ;  /* 0x0000000426267824 */ /* 0x000fc400078e0231 */
[----:B------:R-:W-:Y:S01]  /*1610*/  FADD R11, R23, R11 ;  /* 0x0000000b170b7221 */ /* 0x000fe20000000000 */
[----:B-----5:R-:W-:Y:S01]  /*1620*/  FADD R16, R4, R16 ;  /* 0x0000001004107221 */ /* 0x020fe20000000000 */
[----:B------:R-:W-:Y:S01]  /*1630*/  FADD R17, R5, R17 ;  /* 0x0000001105117221 */ /* 0x000fe20000000000 */
[----:B------:R-:W-:Y:S01]  /*1640*/  FADD R18, R6, R18 ;  /* 0x0000001206127221 */ /* 0x000fe20000000000 */
[----:B------:R-:W-:Y:S01]  /*1650*/  FADD R19, R7, R19 ;  /* 0x0000001307137221 */ /* 0x000fe20000000000 */
[----:B----4-:R-:W-:Y:S01]  /*1660*/  FADD R6, R24, R12 ;  /* 0x0000000c18067221 */ /* 0x010fe20000000000 */
[----:B------:R-:W-:Y:S01]  /*1670*/  FADD R5, R25, R13 ;  /* 0x0000000d19057221 */ /* 0x000fe20000000000 */
[----:B------:R-:W-:Y:S01]  /*1680*/  FADD R20, R26, R14 ;  /* 0x0000000e1a147221 */ /* 0x000fe20000000000 */
[----:B------:R-:W-:Y:S01]  /*1690*/  FADD R39, R27, R15 ;  /* 0x0000000f1b277221 */ /* 0x000fe20000000000 */
[----:B------:R-:W-:Y:S04]  /*16a0*/  STS [R29], R34 ;  /* 0x000000221d007388 */ /* 0x000fe80000000800 */
[----:B------:R-:W-:Y:S04]  /*16b0*/  STS [R22+0x100], R40 ;  /* 0x0001002816007388 */ /* 0x000fe80000000800 */
        /* <DEDUP_REMOVED lines=11> */
[----:B------:R0:W-:Y:S04]  /*1770*/  STS [R22+0x1c0], R5 ;  /* 0x0001c00516007388 */ /* 0x0001e80000000800 */
[----:B------:R-:W-:Y:S04]  /*1780*/  STS [R21+0x2c0], R20 ;  /* 0x0002c01415007388 */ /* 0x000fe80000000800 */
[----:B------:R-:W-:Y:S01]  /*1790*/  STS [R38+0x3c0], R39 ;  /* 0x0003c02726007388 */ /* 0x000fe20000000800 */
[----:B------:R-:W-:Y:S01]  /*17a0*/  LOP3.LUT R32, R32, 0xff, RZ, 0xc0, !PT ;  /* 0x000000ff20207812 */ /* 0x000fe200078ec0ff */
[----:B0-----:R-:W0:Y:S01]  /*17b0*/  LDC.64 R22, c[0x0][0x248] ;  /* 0x00009200ff167b82 */ /* 0x001e220000000a00 */
[----:B------:R-:W-:-:S02]  /*17c0*/  LEA R35, R35, UR4, 0x4 ;  /* 0x0000000423237c11 */ /* 0x000fc4000f8e20ff */
[----:B------:R-:W-:Y:S02]  /*17d0*/  IADD3 R31, R31, R32, RZ ;  /* 0x000000201f1f7210 */ /* 0x000fe40007ffe0ff */
[----:B------:R-:W-:Y:S01]  /*17e0*/  LEA R37, R37, UR4, 0x4 ;  /* 0x0000000425257c11 */ /* 0x000fe2000f8e20ff */
[C---:B------:R-:W-:Y:S02]  /*17f0*/  IMAD R8, R36.reuse, 0x4, R35 ;  /* 0x0000000424087824 */ /* 0x040fe400078e0223 */
[----:B------:R-:W-:Y:S01]  /*1800*/  BAR.SYNC.DEFER_BLOCKING 0x0 ;  /* 0x0000000000007b1d */ /* 0x000fe20000010000 */
[----:B------:R-:W-:Y:S01]  /*1810*/  LEA R12, R31, UR4, 0x4 ;  /* 0x000000041f0c7c11 */ /* 0x000fe2000f8e20ff */
[----:B------:R-:W-:-:S05]  /*1820*/  IMAD R4, R36, 0x4, R37 ;  /* 0x0000000424047824 */ /* 0x000fca00078e0225 */
[----:B------:R-:W1:Y:S04]  /*1830*/  LDS.128 R12, [R12] ;  /* 0x000000000c0c7984 */ /* 0x000e680000000c00 */
[----:B------:R-:W2:Y:S04]  /*1840*/  LDS.128 R8, [R8+0x1000] ;  /* 0x0010000008087984 */ /* 0x000ea80000000c00 */
[----:B------:R-:W3:Y:S01]  /*1850*/  LDS.128 R4, [R4+0x2000] ;  /* 0x0020000004047984 */ /* 0x000ee20000000c00 */
[----:B0-----:R-:W-:-:S04]  /*1860*/  IMAD.WIDE R16, R33, 0x4, R22 ;  /* 0x0000000421107825 */ /* 0x001fc800078e0216 */
[----:B------:R-:W-:Y:S01]  /*1870*/  IMAD.WIDE R18, R2, 0x4, R22 ;  /* 0x0000000402127825 */ /* 0x000fe200078e0216 */
[----:B------:R-:W-:-:S03]  /*1880*/  LEA R41, R41, UR4, 0x4 ;  /* 0x0000000429297c11 */ /* 0x000fc6000f8e20ff */
[----:B------:R-:W-:-:S04]  /*1890*/  IMAD.WIDE R2, R3, 0x4, R22 ;  /* 0x0000000403027825 */ /* 0x000fc800078e0216 */
[----:B------:R-:W-:Y:S01]  /*18a0*/  IMAD R41, R36, 0x4, R41 ;  /* 0x0000000424297824 */ /* 0x000fe200078e0229 */
[----:B-1----:R0:W-:Y:S04]  /*18b0*/  @P6 STG.E.128 desc[UR6][R16.64], R12 ;  /* 0x0000000c10006986 */ /* 0x0021e8000c101d06 */
[----:B--2---:R0:W-:Y:S04]  /*18c0*/  @P3 STG.E.128 desc[UR6][R18.64], R8 ;  /* 0x0000000812003986 */ /* 0x0041e8000c101d06 */
[----:B---3--:R0:W-:Y:S02]  /*18d0*/  @P2 STG.E.128 desc[UR6][R2.64], R4 ;  /* 0x0000000402002986 */ /* 0x0081e4000c101d06 */
[----:B0-----:R-:W-:Y:S05]  /*18e0*/  @!P1 EXIT ;  /* 0x000000000000994d */ /* 0x001fea0003800000 */
[----:B------:R-:W1:Y:S01]  /*18f0*/  LDS.128 R40, [R41+0x3000] ;  /* 0x0030000029287984 */ /* 0x000e620000000c00 */
[----:B0-----:R-:W-:-:S05]  /*1900*/  IMAD.WIDE R2, R0, 0x4, R22 ;  /* 0x0000000400027825 */ /* 0x001fca00078e0216 */
[----:B-1----:R-:W-:Y:S01]  /*1910*/  STG.E.128 desc[UR6][R2.64], R40 ;  /* 0x0000002802007986 */ /* 0x002fe2000c101d06 */
[----:B------:R-:W-:Y:S05]  /*1920*/  EXIT ;  /* 0x000000000000794d */ /* 0x000fea0003800000 */
.L_x_0:
[----:B------:R-:W-:-:S00]  /*1930*/  BRA `(.L_x_0) ;  /* 0xfffffffc00fc7947 */ /* 0x000fc0000383ffff */
[----:B------:R-:W-:-:S00]  /*1940*/  NOP ;  /* 0x0000000000007918 */ /* 0x000fc00000000000 */
        /* <DEDUP_REMOVED lines=11> */
.L_x_1:


//--------------------- .nv.global.init           --------------------------
	.section	.nv.global.init,"aw",@progbits
.nv.global.init:
	.type		_$_str,@object
	.size		_$_str,(_$_str_$_2 - _$_str)
_$_str:
        /*0000*/ 	.byte	0x5f, 0x5f, 0x43, 0x55, 0x44, 0x41, 0x5f, 0x46, 0x54, 0x5a, 0x00
	.type		_$_str_$_2,@object
	.size		_$_str_$_2,(.L_1 - _$_str_$_2)
_$_str_$_2:
        /*000b*/ 	.byte	0x5f, 0x5f, 0x43, 0x55, 0x44, 0x41, 0x5f, 0x50, 0x52, 0x45, 0x43, 0x5f, 0x53, 0x51, 0x52, 0x54
        /*001b*/ 	.byte	0x00
.L_1:


//--------------------- .nv.shared.triton_poi_fused__native_batch_norm_legit_no_training_add_relu_20 --------------------------
	.section	.nv.shared.triton_poi_fused__native_batch_norm_legit_no_training_add_relu_20,"aw",@nobits
	.sectionflags	@""
	.align	16
	.zero		1024


//--------------------- .nv.constant0.triton_poi_fused__native_batch_norm_legit_no_training_add_relu_20 --------------------------
	.section	.nv.constant0.triton_poi_fused__native_batch_norm_legit_no_training_add_relu_20,"a",@progbits
	.sectionflags	@""
	.align	4
.nv.constant0.triton_poi_fused__native_batch_norm_legit_no_training_add_relu_20:
	.zero		600
